//
// Generated by NVIDIA NVVM Compiler
//
// Compiler Build ID: CL-36424714
// Cuda compilation tools, release 13.0, V13.0.88
// Based on NVVM 20.0.0
//

.version 9.0
.target sm_100
.address_size 64

	// .globl	_Z3mulPii

.visible .entry _Z3mulPii(
	.param .u64 .ptr .align 1 _Z3mulPii_param_0,
	.param .u32 _Z3mulPii_param_1
)
{
	.reg .pred 	%p<2>;
	.reg .b32 	%r<8>;
	.reg .b64 	%rd<5>;

	ld.param.u64 	%rd1, [_Z3mulPii_param_0];
	ld.param.u32 	%r2, [_Z3mulPii_param_1];
	mov.u32 	%r3, %ctaid.x;
	mov.u32 	%r4, %ntid.x;
	mov.u32 	%r5, %tid.x;
	mad.lo.s32 	%r1, %r3, %r4, %r5;
	setp.ge.s32 	%p1, %r1, %r2;
	@%p1 bra 	$L__BB0_2;
	cvta.to.global.u64 	%rd2, %rd1;
	mul.wide.s32 	%rd3, %r1, 4;
	add.s64 	%rd4, %rd2, %rd3;
	ld.global.u32 	%r6, [%rd4];
	mul.lo.s32 	%r7, %r6, 5;
	st.global.u32 	[%rd4], %r7;
$L__BB0_2:
	ret;

}


// ===== COMPILED SASS (sm_100) =====

	.target	sm_100

	.elftype	@"ET_EXEC"


//--------------------- .note.nv.tkinfo           --------------------------
	.section	.note.nv.tkinfo,"",@"SHT_NOTE"
	.sectionflags	@"SHF_NOTE_NV_TKINFO"
	.tkinfo
        /*0018*/ 	.word	0x00000002
        /*0030*/ 	.string	""
        /*0030*/ 	.string	"ptxas"
        /*0030*/ 	.string	"Cuda compilation tools, release 13.0, V13.0.88"
        /*0030*/ 	.string	"Build cuda_13.0.r13.0/compiler.36424714_0"
        /*0030*/ 	.string	"-arch sm_100 -m 64 "



//--------------------- .note.nv.cuinfo           --------------------------
	.section	.note.nv.cuinfo,"",@"SHT_NOTE"
	.sectionflags	@"SHF_NOTE_NV_CUINFO"
        /*0018*/ 	.short	0x0002
        /*001a*/ 	.short	0x0064
        /*001c*/ 	.short	0x0082
	.zero		2


//--------------------- .nv.info                  --------------------------
	.section	.nv.info,"",@"SHT_CUDA_INFO"
	.align	4


	//----- nvinfo : EIATTR_REGCOUNT
	.align		4
        /*0000*/ 	.byte	0x04, 0x2f
        /*0002*/ 	.short	(.L_1 - .L_0)
	.align		4
.L_0:
        /*0004*/ 	.word	index@(_Z3mulPii)
        /*0008*/ 	.word	0x00000008


	//----- nvinfo : EIATTR_FRAME_SIZE
	.align		4
.L_1:
        /*000c*/ 	.byte	0x04, 0x11
        /*000e*/ 	.short	(.L_3 - .L_2)
	.align		4
.L_2:
        /*0010*/ 	.word	index@(_Z3mulPii)
        /*0014*/ 	.word	0x00000000


	//----- nvinfo : EIATTR_MIN_STACK_SIZE
	.align		4
.L_3:
        /*0018*/ 	.byte	0x04, 0x12
        /*001a*/ 	.short	(.L_5 - .L_4)
	.align		4
.L_4:
        /*001c*/ 	.word	index@(_Z3mulPii)
        /*0020*/ 	.word	0x00000000
.L_5:


//--------------------- .nv.compat                --------------------------
	.section	.nv.compat,"",@"SHT_CUDA_COMPAT_INFO"
	.align	4
        /*0000*/ 	.byte	0x02, 0x09, 0x00, 0x00, 0x02, 0x02, 0x01, 0x00, 0x02, 0x05, 0x05, 0x00, 0x03, 0x07, 0x01, 0x01
        /*0010*/ 	.byte	0x02, 0x03, 0x00, 0x00, 0x02, 0x06, 0x01, 0x00, 0x04, 0x0b, 0x08, 0x00, 0x09, 0x00, 0x00, 0x00
        /*0020*/ 	.byte	0x00, 0x00, 0x00, 0x00


//--------------------- .nv.info._Z3mulPii        --------------------------
	.section	.nv.info._Z3mulPii,"",@"SHT_CUDA_INFO"
	.sectionflags	@""
	.align	4


	//----- nvinfo : EIATTR_CUDA_API_VERSION
	.align		4
        /*0000*/ 	.byte	0x04, 0x37
        /*0002*/ 	.short	(.L_7 - .L_6)
.L_6:
        /*0004*/ 	.word	0x00000082


	//----- nvinfo : EIATTR_KPARAM_INFO
	.align		4
.L_7:
        /*0008*/ 	.byte	0x04, 0x17
        /*000a*/ 	.short	(.L_9 - .L_8)
.L_8:
        /*000c*/ 	.word	0x00000000
        /*0010*/ 	.short	0x0001
        /*0012*/ 	.short	0x0008
        /*0014*/ 	.byte	0x00, 0xf0, 0x11, 0x00


	//----- nvinfo : EIATTR_KPARAM_INFO
	.align		4
.L_9:
        /*0018*/ 	.byte	0x04, 0x17
        /*001a*/ 	.short	(.L_11 - .L_10)
.L_10:
        /*001c*/ 	.word	0x00000000
        /*0020*/ 	.short	0x0000
        /*0022*/ 	.short	0x0000
        /*0024*/ 	.byte	0x00, 0xf5, 0x21, 0x00


	//----- nvinfo : EIATTR_SPARSE_MMA_MASK
	.align		4
.L_11:
        /*0028*/ 	.byte	0x03, 0x50
        /*002a*/ 	.short	0x0000


	//----- nvinfo : EIATTR_MAXREG_COUNT
	.align		4
        /*002c*/ 	.byte	0x03, 0x1b
        /*002e*/ 	.short	0x00ff


	//----- nvinfo : EIATTR_MERCURY_ISA_VERSION
	.align		4
        /*0030*/ 	.byte	0x03, 0x5f
        /*0032*/ 	.short	0x0101


	//----- nvinfo : EIATTR_VRC_CTA_INIT_COUNT
	.align		4
        /*0034*/ 	.byte	0x02, 0x4a
	.zero		1
	.zero		1


	//----- nvinfo : EIATTR_EXIT_INSTR_OFFSETS
	.align		4
        /*0038*/ 	.byte	0x04, 0x1c
        /*003a*/ 	.short	(.L_13 - .L_12)


	//   ....[0]....
.L_12:
        /*003c*/ 	.word	0x00000070


	//   ....[1]....
        /*0040*/ 	.word	0x000000e0


	//----- nvinfo : EIATTR_CBANK_PARAM_SIZE
	.align		4
.L_13:
        /*0044*/ 	.byte	0x03, 0x19
        /*0046*/ 	.short	0x000c


	//----- nvinfo : EIATTR_PARAM_CBANK
	.align		4
        /*0048*/ 	.byte	0x04, 0x0a
        /*004a*/ 	.short	(.L_15 - .L_14)
	.align		4
.L_14:
        /*004c*/ 	.word	index@(.nv.constant0._Z3mulPii)
        /*0050*/ 	.short	0x0380
        /*0052*/ 	.short	0x000c


	//----- nvinfo : EIATTR_SW_WAR
	.align		4
.L_15:
        /*0054*/ 	.byte	0x04, 0x36
        /*0056*/ 	.short	(.L_17 - .L_16)
.L_16:
        /*0058*/ 	.word	0x00000008
.L_17:


//--------------------- .nv.callgraph             --------------------------
	.section	.nv.callgraph,"",@"SHT_CUDA_CALLGRAPH"
	.align	4
	.sectionentsize	8
	.align		4
        /*0000*/ 	.word	0x00000000
	.align		4
        /*0004*/ 	.word	0xffffffff
	.align		4
        /*0008*/ 	.word	0x00000000
	.align		4
        /*000c*/ 	.word	0xfffffffe
	.align		4
        /*0010*/ 	.word	0x00000000
	.align		4
        /*0014*/ 	.word	0xfffffffd
	.align		4
        /*0018*/ 	.word	0x00000000
	.align		4
        /*001c*/ 	.word	0xfffffffc


//--------------------- .text._Z3mulPii           --------------------------
	.section	.text._Z3mulPii,"ax",@progbits
	.align	128
        .global         _Z3mulPii
        .type           _Z3mulPii,@function
        .size           _Z3mulPii,(.L_x_1 - _Z3mulPii)
        .other          _Z3mulPii,@"STO_CUDA_ENTRY STV_DEFAULT"
_Z3mulPii:
.text._Z3mulPii:
[----:B------:R-:W-:Y:S01]  /*0000*/  LDC R1, c[0x0][0x37c] ;  /* 0x0000df00ff017b82 */ /* 0x000fe20000000800 */
[----:B------:R-:W0:Y:S07]  /*0010*/  S2R R0, SR_TID.X ;  /* 0x0000000000007919 */ /* 0x000e2e0000002100 */
[----:B------:R-:W0:Y:S01]  /*0020*/  S2UR UR4, SR_CTAID.X ;  /* 0x00000000000479c3 */ /* 0x000e220000002500 */
[----:B------:R-:W1:Y:S07]  /*0030*/  LDCU UR5, c[0x0][0x388] ;  /* 0x00007100ff0577ac */ /* 0x000e6e0008000800 */
[----:B------:R-:W0:Y:S02]  /*0040*/  LDC R5, c[0x0][0x360] ;  /* 0x0000d800ff057b82 */ /* 0x000e240000000800 */
[----:B0-----:R-:W-:-:S05]  /*0050*/  IMAD R5, R5, UR4, R0 ;  /* 0x0000000405057c24 */ /* 0x001fca000f8e0200 */
[----:B-1----:R-:W-:-:S13]  /*0060*/  ISETP.GE.AND P0, PT, R5, UR5, PT ;  /* 0x0000000505007c0c */ /* 0x002fda000bf06270 */
[----:B------:R-:W-:Y:S05]  /*0070*/  @P0 EXIT ;  /* 0x000000000000094d */ /* 0x000fea0003800000 */
[----:B------:R-:W0:Y:S01]  /*0080*/  LDC.64 R2, c[0x0][0x380] ;  /* 0x0000e000ff027b82 */ /* 0x000e220000000a00 */
[----:B------:R-:W1:Y:S01]  /*0090*/  LDCU.64 UR4, c[0x0][0x358] ;  /* 0x00006b00ff0477ac */ /* 0x000e620008000a00 */
[----:B0-----:R-:W-:-:S05]  /*00a0*/  IMAD.WIDE R2, R5, 0x4, R2 ;  /* 0x0000000405027825 */ /* 0x001fca00078e0202 */
[----:B-1----:R-:W2:Y:S02]  /*00b0*/  LDG.E R0, desc[UR4][R2.64] ;  /* 0x0000000402007981 */ /* 0x002ea4000c1e1900 */
[----:B--2---:R-:W-:-:S05]  /*00c0*/  IMAD R5, R0, 0x5, RZ ;  /* 0x0000000500057824 */ /* 0x004fca00078e02ff */
[----:B------:R-:W-:Y:S01]  /*00d0*/  STG.E desc[UR4][R2.64], R5 ;  /* 0x0000000502007986 */ /* 0x000fe2000c101904 */
[----:B------:R-:W-:Y:S05]  /*00e0*/  EXIT ;  /* 0x000000000000794d */ /* 0x000fea0003800000 */
.L_x_0:
[----:B------:R-:W-:-:S00]  /*00f0*/  BRA `(.L_x_0) ;  /* 0xfffffffc00fc7947 */ /* 0x000fc0000383ffff */
[----:B------:R-:W-:-:S00]  /*0100*/  NOP ;  /* 0x0000000000007918 */ /* 0x000fc00000000000 */
[----:B------:R-:W-:-:S00]  /*0110*/  NOP ;  /* 0x0000000000007918 */ /* 0x000fc00000000000 */
[----:B------:R-:W-:-:S00]  /*0120*/  NOP ;  /* 0x0000000000007918 */ /* 0x000fc00000000000 */
[----:B------:R-:W-:-:S00]  /*0130*/  NOP ;  /* 0x0000000000007918 */ /* 0x000fc00000000000 */
[----:B------:R-:W-:-:S00]  /*0140*/  NOP ;  /* 0x0000000000007918 */ /* 0x000fc00000000000 */
[----:B------:R-:W-:-:S00]  /*0150*/  NOP ;  /* 0x0000000000007918 */ /* 0x000fc00000000000 */
[----:B------:R-:W-:-:S00]  /*0160*/  NOP ;  /* 0x0000000000007918 */ /* 0x000fc00000000000 */
[----:B------:R-:W-:-:S00]  /*0170*/  NOP ;  /* 0x0000000000007918 */ /* 0x000fc00000000000 */
.L_x_1:


//--------------------- .nv.shared.reserved.0     --------------------------
	.section	.nv.shared.reserved.0,"aw",@nobits
	.weak		__nv_reservedSMEM_offset_0_alias
	.size		__nv_reservedSMEM_offset_0_alias, 0, 64
	.other		__nv_reservedSMEM_offset_0_alias,@"STO_CUDA_RESERVED_SHARED STV_DEFAULT"
__nv_reservedSMEM_offset_0_alias:
	.zero		0
	.zero		64


//--------------------- .nv.constant0._Z3mulPii   --------------------------
	.section	.nv.constant0._Z3mulPii,"a",@progbits
	.sectionflags	@""
	.align	4
.nv.constant0._Z3mulPii:
	.zero		908


//--------------------- SYMBOLS --------------------------

	.type		.nv.reservedSmem.offset0,@object
	.size		.nv.reservedSmem.offset0,0x4
